	.headerflags	@"EF_CUDA_TEXMODE_UNIFIED EF_CUDA_64BIT_ADDRESS EF_CUDA_ACCELERATORS EF_CUDA_SM90 EF_CUDA_VIRTUAL_SM(EF_CUDA_SM90)"
	.elftype	@"ET_EXEC"


//--------------------- .nv.info                  --------------------------
	.section	.nv.info,"",@"SHT_CUDA_INFO"
	.align	4


	//----- nvinfo : EIATTR_REGCOUNT
	.align		4
        /*0000*/ 	.byte	0x04, 0x2f
        /*0002*/ 	.short	(.L_1 - .L_0)
	.align		4
.L_0:
        /*0004*/ 	.word	index@(triton_poi_fused_convolution_div_max_pool2d_with_indices_relu_sub_10)
        /*0008*/ 	.word	0x00000010


	//----- nvinfo : EIATTR_MIN_STACK_SIZE
	.align		4
.L_1:
        /*000c*/ 	.byte	0x04, 0x12
        /*000e*/ 	.short	(.L_3 - .L_2)
	.align		4
.L_2:
        /*0010*/ 	.word	index@(triton_poi_fused_convolution_div_max_pool2d_with_indices_relu_sub_10)
        /*0014*/ 	.word	0x00000000


	//----- nvinfo : EIATTR_FRAME_SIZE
	.align		4
.L_3:
        /*0018*/ 	.byte	0x04, 0x11
        /*001a*/ 	.short	(.L_5 - .L_4)
	.align		4
.L_4:
        /*001c*/ 	.word	index@(triton_poi_fused_convolution_div_max_pool2d_with_indices_relu_sub_10)
        /*0020*/ 	.word	0x00000000


	//----- nvinfo : EIATTR_MIN_STACK_SIZE
	.align		4
.L_5:
        /*0024*/ 	.byte	0x04, 0x12
        /*0026*/ 	.short	(.L_7 - .L_6)
	.align		4
.L_6:
        /*0028*/ 	.word	index@(triton_poi_fused_convolution_div_max_pool2d_with_indices_relu_sub_10)
        /*002c*/ 	.word	0x00000000
.L_7:


//--------------------- .nv.info.triton_poi_fused_convolution_div_max_pool2d_with_indices_relu_sub_10 --------------------------
	.section	.nv.info.triton_poi_fused_convolution_div_max_pool2d_with_indices_relu_sub_10,"",@"SHT_CUDA_INFO"
	.sectionflags	@""
	.align	4


	//----- nvinfo : EIATTR_CUDA_API_VERSION
	.align		4
        /*0000*/ 	.byte	0x04, 0x37
        /*0002*/ 	.short	(.L_9 - .L_8)
.L_8:
        /*0004*/ 	.word	0x0000007c


	//----- nvinfo : EIATTR_KPARAM_INFO
	.align		4
.L_9:
        /*0008*/ 	.byte	0x04, 0x17
        /*000a*/ 	.short	(.L_11 - .L_10)
.L_10:
        /*000c*/ 	.word	0x00000000
        /*0010*/ 	.short	0x0002
        /*0012*/ 	.short	0x0010
        /*0014*/ 	.byte	0x00, 0xf0, 0x11, 0x00


	//----- nvinfo : EIATTR_KPARAM_INFO
	.align		4
.L_11:
        /*0018*/ 	.byte	0x04, 0x17
        /*001a*/ 	.short	(.L_13 - .L_12)
.L_12:
        /*001c*/ 	.word	0x00000000
        /*0020*/ 	.short	0x0001
        /*0022*/ 	.short	0x0008
        /*0024*/ 	.byte	0x00, 0xf4, 0x21, 0x00


	//----- nvinfo : EIATTR_KPARAM_INFO
	.align		4
.L_13:
        /*0028*/ 	.byte	0x04, 0x17
        /*002a*/ 	.short	(.L_15 - .L_14)
.L_14:
        /*002c*/ 	.word	0x00000000
        /*0030*/ 	.short	0x0000
        /*0032*/ 	.short	0x0000
        /*0034*/ 	.byte	0x00, 0xf4, 0x21, 0x00


	//----- nvinfo : EIATTR_SPARSE_MMA_MASK
	.align		4
.L_15:
        /*0038*/ 	.byte	0x03, 0x50
        /*003a*/ 	.short	0x0000


	//----- nvinfo : EIATTR_MAXREG_COUNT
	.align		4
        /*003c*/ 	.byte	0x03, 0x1b
        /*003e*/ 	.short	0x00ff


	//----- nvinfo : EIATTR_EXIT_INSTR_OFFSETS
	.align		4
        /*0040*/ 	.byte	0x04, 0x1c
        /*0042*/ 	.short	(.L_17 - .L_16)


	//   ....[0]....
.L_16:
        /*0044*/ 	.word	0x00000360


	//----- nvinfo : EIATTR_REQNTID
	.align		4
.L_17:
        /*0048*/ 	.byte	0x04, 0x10
        /*004a*/ 	.short	(.L_19 - .L_18)
.L_18:
        /*004c*/ 	.word	0x00000100
        /*0050*/ 	.word	0x00000001
        /*0054*/ 	.word	0x00000001


	//----- nvinfo : EIATTR_CBANK_PARAM_SIZE
	.align		4
.L_19:
        /*0058*/ 	.byte	0x03, 0x19
        /*005a*/ 	.short	0x0014


	//----- nvinfo : EIATTR_PARAM_CBANK
	.align		4
        /*005c*/ 	.byte	0x04, 0x0a
        /*005e*/ 	.short	(.L_21 - .L_20)
	.align		4
.L_20:
        /*0060*/ 	.word	index@(.nv.constant0.triton_poi_fused_convolution_div_max_pool2d_with_indices_relu_sub_10)
        /*0064*/ 	.short	0x0210
        /*0066*/ 	.short	0x0014


	//----- nvinfo : EIATTR_SW_WAR
	.align		4
.L_21:
        /*0068*/ 	.byte	0x04, 0x36
        /*006a*/ 	.short	(.L_23 - .L_22)
.L_22:
        /*006c*/ 	.word	0x00000008
.L_23:


//--------------------- .nv.callgraph             --------------------------
	.section	.nv.callgraph,"",@"SHT_CUDA_CALLGRAPH"
	.align	4
	.sectionentsize	8
	.align		4
        /*0000*/ 	.word	0x00000000
	.align		4
        /*0004*/ 	.word	0xffffffff
	.align		4
        /*0008*/ 	.word	0x00000000
	.align		4
        /*000c*/ 	.word	0xfffffffe
	.align		4
        /*0010*/ 	.word	0x00000000
	.align		4
        /*0014*/ 	.word	0xfffffffd
	.align		4
        /*0018*/ 	.word	0x00000000
	.align		4
        /*001c*/ 	.word	0xfffffffc


//--------------------- .text.triton_poi_fused_convolution_div_max_pool2d_with_indices_relu_sub_10 --------------------------
	.section	.text.triton_poi_fused_convolution_div_max_pool2d_with_indices_relu_sub_10,"ax",@progbits
	.align	128
        .global         triton_poi_fused_convolution_div_max_pool2d_with_indices_relu_sub_10
        .type           triton_poi_fused_convolution_div_max_pool2d_with_indices_relu_sub_10,@function
        .size           triton_poi_fused_convolution_div_max_pool2d_with_indices_relu_sub_10,(.L_x_1 - triton_poi_fused_convolution_div_max_pool2d_with_indices_relu_sub_10)
        .other          triton_poi_fused_convolution_div_max_pool2d_with_indices_relu_sub_10,@"STO_CUDA_ENTRY STV_DEFAULT"
triton_poi_fused_convolution_div_max_pool2d_with_indices_relu_sub_10:
.text.triton_poi_fused_convolution_div_max_pool2d_with_indices_relu_sub_10:
[----:B------:R-:W-:Y:S01]  /*0000*/  LDC R1, c[0x0][0x28] ;  /* 0x00000a00ff017b82 */ /* 0x000fe20000000800 */
[----:B------:R-:W1:Y:S01]  /*0010*/  S2R R0, SR_TID.X ;  /* 0x0000000000007919 */ /* 0x000e620000002100 */
[----:B------:R-:W-:Y:S01]  /*0020*/  ULDC.64 UR4, c[0x0][0x208] ;  /* 0x0000820000047ab9 */ /* 0x000fe20000000a00 */
[----:B------:R-:W2:Y:S01]  /*0030*/  S2R R3, SR_CTAID.X ;  /* 0x0000000000037919 */ /* 0x000ea20000002500 */
[----:B-1----:R-:W-:Y:S01]  /*0040*/  IMAD.SHL.U32 R0, R0, 0x2, RZ ;  /* 0x0000000200007824 */ /* 0x002fe200078e00ff */
[----:B--2---:R-:W-:-:S04]  /*0050*/  SHF.R.S32.HI R5, RZ, 0x16, R3 ;  /* 0x00000016ff057819 */ /* 0x004fc80000011403 */
[----:B------:R-:W-:Y:S02]  /*0060*/  LOP3.LUT R0, R0, 0x1fe, RZ, 0xc0, !PT ;  /* 0x000001fe00007812 */ /* 0x000fe400078ec0ff */
[----:B------:R-:W-:-:S03]  /*0070*/  SGXT R5, R5, 0x1 ;  /* 0x000000010505781a */ /* 0x000fc60000000200 */
[----:B------:R-:W-:-:S05]  /*0080*/  IMAD R0, R3, 0x200, R0 ;  /* 0x0000020003007824 */ /* 0x000fca00078e0200 */
[----:B------:R-:W-:Y:S02]  /*0090*/  SHF.R.S32.HI R3, RZ, 0x1f, R0 ;  /* 0x0000001fff037819 */ /* 0x000fe40000011400 */
[-C--:B------:R-:W-:Y:S02]  /*00a0*/  LEA.HI R6, R5, R0.reuse, RZ, 0xe ;  /* 0x0000000005067211 */ /* 0x080fe400078f70ff */
[----:B------:R-:W-:Y:S02]  /*00b0*/  LEA.HI R4, R3, R0, RZ, 0x7 ;  /* 0x0000000003047211 */ /* 0x000fe400078f38ff */
[----:B------:R-:W1:Y:S01]  /*00c0*/  LDC.64 R2, c[0x0][0x210] ;  /* 0x00008400ff027b82 */ /* 0x000e620000000a00 */
[----:B------:R-:W-:Y:S01]  /*00d0*/  IMAD.SHL.U32 R7, R6, 0x4, RZ ;  /* 0x0000000406077824 */ /* 0x000fe200078e00ff */
[----:B------:R-:W-:-:S04]  /*00e0*/  SHF.R.S32.HI R5, RZ, 0x7, R4 ;  /* 0x00000007ff057819 */ /* 0x000fc80000011404 */
[----:B------:R-:W-:Y:S02]  /*00f0*/  LEA.HI R6, R5, R5, RZ, 0x7 ;  /* 0x0000000505067211 */ /* 0x000fe400078f38ff */
[----:B------:R-:W-:Y:S02]  /*0100*/  LOP3.LUT R8, R7, 0xffff0000, RZ, 0xc0, !PT ;  /* 0xffff000007087812 */ /* 0x000fe400078ec0ff */
[----:B------:R-:W-:Y:S02]  /*0110*/  LOP3.LUT R7, R4, 0xffffff80, RZ, 0xc0, !PT ;  /* 0xffffff8004077812 */ /* 0x000fe400078ec0ff */
[----:B------:R-:W-:Y:S02]  /*0120*/  LOP3.LUT R6, R6, 0xffff80, RZ, 0xc0, !PT ;  /* 0x00ffff8006067812 */ /* 0x000fe400078ec0ff */
[----:B------:R-:W-:-:S03]  /*0130*/  IADD3 R7, R8, R0, -R7 ;  /* 0x0000000008077210 */ /* 0x000fc60007ffe807 */
[----:B------:R-:W-:-:S04]  /*0140*/  IMAD.IADD R6, R5, 0x1, -R6 ;  /* 0x0000000105067824 */ /* 0x000fc800078e0a06 */
[----:B------:R-:W-:-:S04]  /*0150*/  IMAD R11, R6, 0x100, R7 ;  /* 0x00000100060b7824 */ /* 0x000fc800078e0207 */
[C---:B------:R-:W-:Y:S02]  /*0160*/  VIADD R7, R11.reuse, 0x80 ;  /* 0x000000800b077836 */ /* 0x040fe40000000000 */
[----:B-1----:R-:W-:-:S04]  /*0170*/  IMAD.WIDE R4, R11, 0x4, R2 ;  /* 0x000000040b047825 */ /* 0x002fc800078e0202 */
[--C-:B------:R-:W-:Y:S02]  /*0180*/  IMAD.WIDE R6, R7, 0x4, R2.reuse ;  /* 0x0000000407067825 */ /* 0x100fe400078e0202 */
[----:B------:R-:W2:Y:S02]  /*0190*/  LDG.E.64 R4, desc[UR4][R4.64] ;  /* 0x0000000404047981 */ /* 0x000ea4000c1e1b00 */
[----:B------:R-:W-:Y:S02]  /*01a0*/  VIADD R9, R11, 0x8000 ;  /* 0x000080000b097836 */ /* 0x000fe40000000000 */
[----:B------:R-:W2:Y:S02]  /*01b0*/  LDG.E.64 R6, desc[UR4][R6.64] ;  /* 0x0000000406067981 */ /* 0x000ea4000c1e1b00 */
[----:B------:R-:W-:-:S04]  /*01c0*/  IMAD.WIDE R8, R9, 0x4, R2 ;  /* 0x0000000409087825 */ /* 0x000fc800078e0202 */
[----:B------:R-:W-:Y:S02]  /*01d0*/  VIADD R11, R11, 0x8080 ;  /* 0x000080800b0b7836 */ /* 0x000fe40000000000 */
[----:B------:R-:W3:Y:S02]  /*01e0*/  LDG.E.64 R8, desc[UR4][R8.64] ;  /* 0x0000000408087981 */ /* 0x000ee4000c1e1b00 */
[----:B------:R-:W-:Y:S02]  /*01f0*/  IMAD.WIDE R2, R11, 0x4, R2 ;  /* 0x000000040b027825 */ /* 0x000fe400078e0202 */
[----:B------:R-:W1:Y:S03]  /*0200*/  LDC.64 R10, c[0x0][0x218] ;  /* 0x00008600ff0a7b82 */ /* 0x000e660000000a00 */
[----:B------:R1:W4:Y:S02]  /*0210*/  LDG.E.64 R12, desc[UR4][R2.64] ;  /* 0x00000004020c7981 */ /* 0x000324000c1e1b00 */
[----:B-1----:R-:W-:Y:S01]  /*0220*/  IMAD.WIDE R2, R0, 0x4, R10 ;  /* 0x0000000400027825 */ /* 0x002fe200078e020a */
[----:B--2---:R-:W-:-:S02]  /*0230*/  FSETP.GT.AND P2, PT, R6, R4, PT ;  /* 0x000000040600720b */ /* 0x004fc40003f44000 */
[C---:B------:R-:W-:Y:S02]  /*0240*/  FSETP.GT.AND P3, PT, R7.reuse, R5, PT ;  /* 0x000000050700720b */ /* 0x040fe40003f64000 */
[----:B------:R-:W-:Y:S02]  /*0250*/  FSETP.NAN.AND P4, PT, R6, R6, PT ;  /* 0x000000060600720b */ /* 0x000fe40003f88000 */
[----:B------:R-:W-:Y:S02]  /*0260*/  FSETP.NAN.AND P5, PT, R7, R7, PT ;  /* 0x000000070700720b */ /* 0x000fe40003fa8000 */
[----:B---3--:R-:W-:Y:S02]  /*0270*/  FSETP.NAN.AND P0, PT, R8, R8, PT ;  /* 0x000000080800720b */ /* 0x008fe40003f08000 */
[----:B------:R-:W-:-:S03]  /*0280*/  FSETP.NAN.AND P1, PT, R9, R9, PT ;  /* 0x000000090900720b */ /* 0x000fc60003f28000 */
[----:B------:R-:W-:Y:S02]  /*0290*/  @!P2 FSEL R6, R6, R4, P4 ;  /* 0x000000040606a208 */ /* 0x000fe40002000000 */
[----:B------:R-:W-:Y:S02]  /*02a0*/  @!P3 FSEL R7, R7, R5, P5 ;  /* 0x000000050707b208 */ /* 0x000fe40002800000 */
[----:B----4-:R-:W-:Y:S02]  /*02b0*/  FSETP.NAN.AND P2, PT, R12, R12, PT ;  /* 0x0000000c0c00720b */ /* 0x010fe40003f48000 */
[----:B------:R-:W-:Y:S02]  /*02c0*/  FSETP.NAN.AND P3, PT, R13, R13, PT ;  /* 0x0000000d0d00720b */ /* 0x000fe40003f68000 */
[----:B------:R-:W-:Y:S02]  /*02d0*/  FSETP.GEU.AND P4, PT, R6, R8, PT ;  /* 0x000000080600720b */ /* 0x000fe40003f8e000 */
[----:B------:R-:W-:-:S02]  /*02e0*/  FSETP.GEU.AND P5, PT, R7, R9, PT ;  /* 0x000000090700720b */ /* 0x000fc40003fae000 */
[----:B------:R-:W-:Y:S02]  /*02f0*/  @!P0 FSEL R8, R8, R6, !P4 ;  /* 0x0000000608088208 */ /* 0x000fe40006000000 */
[----:B------:R-:W-:Y:S02]  /*0300*/  @!P1 FSEL R9, R9, R7, !P5 ;  /* 0x0000000709099208 */ /* 0x000fe40006800000 */
[----:B------:R-:W-:Y:S02]  /*0310*/  FSETP.GEU.AND P0, PT, R8, R12, PT ;  /* 0x0000000c0800720b */ /* 0x000fe40003f0e000 */
[----:B------:R-:W-:Y:S02]  /*0320*/  FSETP.GEU.AND P1, PT, R9, R13, PT ;  /* 0x0000000d0900720b */ /* 0x000fe40003f2e000 */
[----:B------:R-:W-:Y:S02]  /*0330*/  @!P2 SEL R12, R12, R8, !P0 ;  /* 0x000000080c0ca207 */ /* 0x000fe40004000000 */
[----:B------:R-:W-:-:S05]  /*0340*/  @!P3 SEL R13, R13, R9, !P1 ;  /* 0x000000090d0db207 */ /* 0x000fca0004800000 */
[----:B------:R-:W-:Y:S01]  /*0350*/  STG.E.64 desc[UR4][R2.64], R12 ;  /* 0x0000000c02007986 */ /* 0x000fe2000c101b04 */
[----:B------:R-:W-:Y:S05]  /*0360*/  EXIT ;  /* 0x000000000000794d */ /* 0x000fea0003800000 */
.L_x_0:
[----:B------:R-:W-:-:S00]  /*0370*/  BRA `(.L_x_0) ;  /* 0xfffffffc00fc7947 */ /* 0x000fc0000383ffff */
[----:B------:R-:W-:-:S00]  /*0380*/  NOP ;  /* 0x0000000000007918 */ /* 0x000fc00000000000 */
[----:B------:R-:W-:-:S00]  /*0390*/  NOP ;  /* 0x0000000000007918 */ /* 0x000fc00000000000 */
[----:B------:R-:W-:-:S00]  /*03a0*/  NOP ;  /* 0x0000000000007918 */ /* 0x000fc00000000000 */
[----:B------:R-:W-:-:S00]  /*03b0*/  NOP ;  /* 0x0000000000007918 */ /* 0x000fc00000000000 */
[----:B------:R-:W-:-:S00]  /*03c0*/  NOP ;  /* 0x0000000000007918 */ /* 0x000fc00000000000 */
[----:B------:R-:W-:-:S00]  /*03d0*/  NOP ;  /* 0x0000000000007918 */ /* 0x000fc00000000000 */
[----:B------:R-:W-:-:S00]  /*03e0*/  NOP ;  /* 0x0000000000007918 */ /* 0x000fc00000000000 */
[----:B------:R-:W-:-:S00]  /*03f0*/  NOP ;  /* 0x0000000000007918 */ /* 0x000fc00000000000 */
.L_x_1:


//--------------------- .nv.constant0.triton_poi_fused_convolution_div_max_pool2d_with_indices_relu_sub_10 --------------------------
	.section	.nv.constant0.triton_poi_fused_convolution_div_max_pool2d_with_indices_relu_sub_10,"a",@progbits
	.sectionflags	@""
	.align	4
.nv.constant0.triton_poi_fused_convolution_div_max_pool2d_with_indices_relu_sub_10:
	.zero		548
